//
// Generated by NVIDIA NVVM Compiler
//
// Compiler Build ID: CL-36424714
// Cuda compilation tools, release 13.0, V13.0.88
// Based on NVVM 20.0.0
//

.version 9.0
.target sm_100
.address_size 64

	// .globl	_Z9forKernelPiS_P7d_Motif

.visible .entry _Z9forKernelPiS_P7d_Motif(
	.param .u64 .ptr .align 1 _Z9forKernelPiS_P7d_Motif_param_0,
	.param .u64 .ptr .align 1 _Z9forKernelPiS_P7d_Motif_param_1,
	.param .u64 .ptr .align 1 _Z9forKernelPiS_P7d_Motif_param_2
)
{
	.reg .pred 	%p<2>;
	.reg .b32 	%r<16>;
	.reg .b64 	%rd<5>;

	ld.param.u64 	%rd3, [_Z9forKernelPiS_P7d_Motif_param_0];
	ld.param.u64 	%rd4, [_Z9forKernelPiS_P7d_Motif_param_1];
	cvta.to.global.u64 	%rd1, %rd3;
	cvta.to.global.u64 	%rd2, %rd4;
	ld.global.u32 	%r14, [%rd1];
	mov.b32 	%r15, 0;
$L__BB0_1:
	ld.global.u32 	%r8, [%rd2];
	add.s32 	%r4, %r14, %r8;
	st.global.u32 	[%rd1], %r4;
	setp.eq.s32 	%p1, %r15, 104;
	@%p1 bra 	$L__BB0_3;
	ld.global.u32 	%r9, [%rd2];
	add.s32 	%r10, %r4, %r9;
	st.global.u32 	[%rd1], %r10;
	ld.global.u32 	%r11, [%rd2];
	add.s32 	%r12, %r10, %r11;
	st.global.u32 	[%rd1], %r12;
	ld.global.u32 	%r13, [%rd2];
	add.s32 	%r14, %r12, %r13;
	st.global.u32 	[%rd1], %r14;
	add.s32 	%r15, %r15, 4;
	bra.uni 	$L__BB0_1;
$L__BB0_3:
	ret;

}


// ===== COMPILED SASS (sm_100) =====

	.target	sm_100

	.elftype	@"ET_EXEC"


//--------------------- .note.nv.tkinfo           --------------------------
	.section	.note.nv.tkinfo,"",@"SHT_NOTE"
	.sectionflags	@"SHF_NOTE_NV_TKINFO"
	.tkinfo
        /*0018*/ 	.word	0x00000002
        /*0030*/ 	.string	""
        /*0030*/ 	.string	"ptxas"
        /*0030*/ 	.string	"Cuda compilation tools, release 13.0, V13.0.88"
        /*0030*/ 	.string	"Build cuda_13.0.r13.0/compiler.36424714_0"
        /*0030*/ 	.string	"-arch sm_100 -m 64 "



//--------------------- .note.nv.cuinfo           --------------------------
	.section	.note.nv.cuinfo,"",@"SHT_NOTE"
	.sectionflags	@"SHF_NOTE_NV_CUINFO"
        /*0018*/ 	.short	0x0002
        /*001a*/ 	.short	0x0064
        /*001c*/ 	.short	0x0082
	.zero		2


//--------------------- .nv.info                  --------------------------
	.section	.nv.info,"",@"SHT_CUDA_INFO"
	.align	4


	//----- nvinfo : EIATTR_REGCOUNT
	.align		4
        /*0000*/ 	.byte	0x04, 0x2f
        /*0002*/ 	.short	(.L_1 - .L_0)
	.align		4
.L_0:
        /*0004*/ 	.word	index@(_Z9forKernelPiS_P7d_Motif)
        /*0008*/ 	.word	0x00000012


	//----- nvinfo : EIATTR_FRAME_SIZE
	.align		4
.L_1:
        /*000c*/ 	.byte	0x04, 0x11
        /*000e*/ 	.short	(.L_3 - .L_2)
	.align		4
.L_2:
        /*0010*/ 	.word	index@(_Z9forKernelPiS_P7d_Motif)
        /*0014*/ 	.word	0x00000000


	//----- nvinfo : EIATTR_MIN_STACK_SIZE
	.align		4
.L_3:
        /*0018*/ 	.byte	0x04, 0x12
        /*001a*/ 	.short	(.L_5 - .L_4)
	.align		4
.L_4:
        /*001c*/ 	.word	index@(_Z9forKernelPiS_P7d_Motif)
        /*0020*/ 	.word	0x00000000
.L_5:


//--------------------- .nv.compat                --------------------------
	.section	.nv.compat,"",@"SHT_CUDA_COMPAT_INFO"
	.align	4
        /*0000*/ 	.byte	0x02, 0x09, 0x00, 0x00, 0x02, 0x02, 0x01, 0x00, 0x02, 0x05, 0x05, 0x00, 0x03, 0x07, 0x01, 0x01
        /*0010*/ 	.byte	0x02, 0x03, 0x00, 0x00, 0x02, 0x06, 0x01, 0x00, 0x04, 0x0b, 0x08, 0x00, 0x09, 0x00, 0x00, 0x00
        /*0020*/ 	.byte	0x00, 0x00, 0x00, 0x00


//--------------------- .nv.info._Z9forKernelPiS_P7d_Motif --------------------------
	.section	.nv.info._Z9forKernelPiS_P7d_Motif,"",@"SHT_CUDA_INFO"
	.sectionflags	@""
	.align	4


	//----- nvinfo : EIATTR_CUDA_API_VERSION
	.align		4
        /*0000*/ 	.byte	0x04, 0x37
        /*0002*/ 	.short	(.L_7 - .L_6)
.L_6:
        /*0004*/ 	.word	0x00000082


	//----- nvinfo : EIATTR_KPARAM_INFO
	.align		4
.L_7:
        /*0008*/ 	.byte	0x04, 0x17
        /*000a*/ 	.short	(.L_9 - .L_8)
.L_8:
        /*000c*/ 	.word	0x00000000
        /*0010*/ 	.short	0x0002
        /*0012*/ 	.short	0x0010
        /*0014*/ 	.byte	0x00, 0xf5, 0x21, 0x00


	//----- nvinfo : EIATTR_KPARAM_INFO
	.align		4
.L_9:
        /*0018*/ 	.byte	0x04, 0x17
        /*001a*/ 	.short	(.L_11 - .L_10)
.L_10:
        /*001c*/ 	.word	0x00000000
        /*0020*/ 	.short	0x0001
        /*0022*/ 	.short	0x0008
        /*0024*/ 	.byte	0x00, 0xf5, 0x21, 0x00


	//----- nvinfo : EIATTR_KPARAM_INFO
	.align		4
.L_11:
        /*0028*/ 	.byte	0x04, 0x17
        /*002a*/ 	.short	(.L_13 - .L_12)
.L_12:
        /*002c*/ 	.word	0x00000000
        /*0030*/ 	.short	0x0000
        /*0032*/ 	.short	0x0000
        /*0034*/ 	.byte	0x00, 0xf5, 0x21, 0x00


	//----- nvinfo : EIATTR_SPARSE_MMA_MASK
	.align		4
.L_13:
        /*0038*/ 	.byte	0x03, 0x50
        /*003a*/ 	.short	0x0000


	//----- nvinfo : EIATTR_MAXREG_COUNT
	.align		4
        /*003c*/ 	.byte	0x03, 0x1b
        /*003e*/ 	.short	0x00ff


	//----- nvinfo : EIATTR_MERCURY_ISA_VERSION
	.align		4
        /*0040*/ 	.byte	0x03, 0x5f
        /*0042*/ 	.short	0x0101


	//----- nvinfo : EIATTR_VRC_CTA_INIT_COUNT
	.align		4
        /*0044*/ 	.byte	0x02, 0x4a
	.zero		1
	.zero		1


	//----- nvinfo : EIATTR_EXIT_INSTR_OFFSETS
	.align		4
        /*0048*/ 	.byte	0x04, 0x1c
        /*004a*/ 	.short	(.L_15 - .L_14)


	//   ....[0]....
.L_14:
        /*004c*/ 	.word	0x00001400


	//----- nvinfo : EIATTR_CBANK_PARAM_SIZE
	.align		4
.L_15:
        /*0050*/ 	.byte	0x03, 0x19
        /*0052*/ 	.short	0x0018


	//----- nvinfo : EIATTR_PARAM_CBANK
	.align		4
        /*0054*/ 	.byte	0x04, 0x0a
        /*0056*/ 	.short	(.L_17 - .L_16)
	.align		4
.L_16:
        /*0058*/ 	.word	index@(.nv.constant0._Z9forKernelPiS_P7d_Motif)
        /*005c*/ 	.short	0x0380
        /*005e*/ 	.short	0x0018


	//----- nvinfo : EIATTR_SW_WAR
	.align		4
.L_17:
        /*0060*/ 	.byte	0x04, 0x36
        /*0062*/ 	.short	(.L_19 - .L_18)
.L_18:
        /*0064*/ 	.word	0x00000008
.L_19:


//--------------------- .nv.callgraph             --------------------------
	.section	.nv.callgraph,"",@"SHT_CUDA_CALLGRAPH"
	.align	4
	.sectionentsize	8
	.align		4
        /*0000*/ 	.word	0x00000000
	.align		4
        /*0004*/ 	.word	0xffffffff
	.align		4
        /*0008*/ 	.word	0x00000000
	.align		4
        /*000c*/ 	.word	0xfffffffe
	.align		4
        /*0010*/ 	.word	0x00000000
	.align		4
        /*0014*/ 	.word	0xfffffffd
	.align		4
        /*0018*/ 	.word	0x00000000
	.align		4
        /*001c*/ 	.word	0xfffffffc


//--------------------- .text._Z9forKernelPiS_P7d_Motif --------------------------
	.section	.text._Z9forKernelPiS_P7d_Motif,"ax",@progbits
	.align	128
        .global         _Z9forKernelPiS_P7d_Motif
        .type           _Z9forKernelPiS_P7d_Motif,@function
        .size           _Z9forKernelPiS_P7d_Motif,(.L_x_1 - _Z9forKernelPiS_P7d_Motif)
        .other          _Z9forKernelPiS_P7d_Motif,@"STO_CUDA_ENTRY STV_DEFAULT"
_Z9forKernelPiS_P7d_Motif:
.text._Z9forKernelPiS_P7d_Motif:
[----:B------:R-:W-:Y:S08]  /*0000*/  LDC R1, c[0x0][0x37c] ;  /* 0x0000df00ff017b82 */ /* 0x000ff00000000800 */
[----:B------:R-:W0:Y:S01]  /*0010*/  LDC.64 R2, c[0x0][0x380] ;  /* 0x0000e000ff027b82 */ /* 0x000e220000000a00 */
[----:B------:R-:W0:Y:S07]  /*0020*/  LDCU.64 UR4, c[0x0][0x358] ;  /* 0x00006b00ff0477ac */ /* 0x000e2e0008000a00 */
[----:B------:R-:W1:Y:S01]  /*0030*/  LDC.64 R4, c[0x0][0x388] ;  /* 0x0000e200ff047b82 */ /* 0x000e620000000a00 */
[----:B0-----:R-:W2:Y:S04]  /*0040*/  LDG.E R0, desc[UR4][R2.64] ;  /* 0x0000000402007981 */ /* 0x001ea8000c1e1900 */
[----:B-1----:R-:W2:Y:S02]  /*0050*/  LDG.E R7, desc[UR4][R4.64] ;  /* 0x0000000404077981 */ /* 0x002ea4000c1e1900 */
[----:B--2---:R-:W-:-:S05]  /*0060*/  IADD3 R7, PT, PT, R0, R7, RZ ;  /* 0x0000000700077210 */ /* 0x004fca0007ffe0ff */
[----:B------:R0:W-:Y:S04]  /*0070*/  STG.E desc[UR4][R2.64], R7 ;  /* 0x0000000702007986 */ /* 0x0001e8000c101904 */
[----:B------:R-:W2:Y:S02]  /*0080*/  LDG.E R0, desc[UR4][R4.64] ;  /* 0x0000000404007981 */ /* 0x000ea4000c1e1900 */
[----:B--2---:R-:W-:-:S05]  /*0090*/  IADD3 R9, PT, PT, R7, R0, RZ ;  /* 0x0000000007097210 */ /* 0x004fca0007ffe0ff */
[----:B------:R1:W-:Y:S04]  /*00a0*/  STG.E desc[UR4][R2.64], R9 ;  /* 0x0000000902007986 */ /* 0x0003e8000c101904 */
[----:B------:R-:W2:Y:S02]  /*00b0*/  LDG.E R0, desc[UR4][R4.64] ;  /* 0x0000000404007981 */ /* 0x000ea4000c1e1900 */
[----:B--2---:R-:W-:-:S05]  /*00c0*/  IMAD.IADD R11, R9, 0x1, R0 ;  /* 0x00000001090b7824 */ /* 0x004fca00078e0200 */
[----:B------:R2:W-:Y:S04]  /*00d0*/  STG.E desc[UR4][R2.64], R11 ;  /* 0x0000000b02007986 */ /* 0x0005e8000c101904 */
[----:B------:R-:W3:Y:S02]  /*00e0*/  LDG.E R0, desc[UR4][R4.64] ;  /* 0x0000000404007981 */ /* 0x000ee4000c1e1900 */
[----:B---3--:R-:W-:-:S05]  /*00f0*/  IADD3 R13, PT, PT, R11, R0, RZ ;  /* 0x000000000b0d7210 */ /* 0x008fca0007ffe0ff */
[----:B------:R3:W-:Y:S04]  /*0100*/  STG.E desc[UR4][R2.64], R13 ;  /* 0x0000000d02007986 */ /* 0x0007e8000c101904 */
[----:B------:R-:W0:Y:S02]  /*0110*/  LDG.E R0, desc[UR4][R4.64] ;  /* 0x0000000404007981 */ /* 0x000e24000c1e1900 */
[----:B0-----:R-:W-:-:S05]  /*0120*/  IMAD.IADD R7, R13, 0x1, R0 ;  /* 0x000000010d077824 */ /* 0x001fca00078e0200 */
[----:B------:R0:W-:Y:S04]  /*0130*/  STG.E desc[UR4][R2.64], R7 ;  /* 0x0000000702007986 */ /* 0x0001e8000c101904 */
[----:B------:R-:W1:Y:S02]  /*0140*/  LDG.E R0, desc[UR4][R4.64] ;  /* 0x0000000404007981 */ /* 0x000e64000c1e1900 */
[----:B-1----:R-:W-:-:S05]  /*0150*/  IADD3 R9, PT, PT, R7, R0, RZ ;  /* 0x0000000007097210 */ /* 0x002fca0007ffe0ff */
        /* <DEDUP_REMOVED lines=283> */
[----:B------:R-:W4:Y:S02]  /*1310*/  LDG.E R0, desc[UR4][R4.64] ;  /* 0x0000000404007981 */ /* 0x000f24000c1e1900 */
[----:B----4-:R-:W-:-:S05]  /*1320*/  IMAD.IADD R15, R13, 0x1, R0 ;  /* 0x000000010d0f7824 */ /* 0x010fca00078e0200 */
[----:B------:R-:W-:Y:S04]  /*1330*/  STG.E desc[UR4][R2.64], R15 ;  /* 0x0000000f02007986 */ /* 0x000fe8000c101904 */
[----:B------:R-:W0:Y:S02]  /*1340*/  LDG.E R0, desc[UR4][R4.64] ;  /* 0x0000000404007981 */ /* 0x000e24000c1e1900 */
[----:B0-----:R-:W-:-:S05]  /*1350*/  IADD3 R7, PT, PT, R0, R15, RZ ;  /* 0x0000000f00077210 */ /* 0x001fca0007ffe0ff */
[----:B------:R-:W-:Y:S04]  /*1360*/  STG.E desc[UR4][R2.64], R7 ;  /* 0x0000000702007986 */ /* 0x000fe8000c101904 */
[----:B------:R-:W1:Y:S02]  /*1370*/  LDG.E R0, desc[UR4][R4.64] ;  /* 0x0000000404007981 */ /* 0x000e64000c1e1900 */
[----:B-1----:R-:W-:-:S05]  /*1380*/  IMAD.IADD R9, R7, 0x1, R0 ;  /* 0x0000000107097824 */ /* 0x002fca00078e0200 */
[----:B------:R-:W-:Y:S04]  /*1390*/  STG.E desc[UR4][R2.64], R9 ;  /* 0x0000000902007986 */ /* 0x000fe8000c101904 */
[----:B------:R-:W2:Y:S02]  /*13a0*/  LDG.E R0, desc[UR4][R4.64] ;  /* 0x0000000404007981 */ /* 0x000ea4000c1e1900 */
[----:B--2---:R-:W-:-:S05]  /*13b0*/  IADD3 R11, PT, PT, R9, R0, RZ ;  /* 0x00000000090b7210 */ /* 0x004fca0007ffe0ff */
[----:B------:R-:W-:Y:S04]  /*13c0*/  STG.E desc[UR4][R2.64], R11 ;  /* 0x0000000b02007986 */ /* 0x000fe8000c101904 */
[----:B------:R-:W3:Y:S02]  /*13d0*/  LDG.E R0, desc[UR4][R4.64] ;  /* 0x0000000404007981 */ /* 0x000ee4000c1e1900 */
[----:B---3--:R-:W-:-:S05]  /*13e0*/  IMAD.IADD R13, R11, 0x1, R0 ;  /* 0x000000010b0d7824 */ /* 0x008fca00078e0200 */
[----:B------:R-:W-:Y:S01]  /*13f0*/  STG.E desc[UR4][R2.64], R13 ;  /* 0x0000000d02007986 */ /* 0x000fe2000c101904 */
[----:B------:R-:W-:Y:S05]  /*1400*/  EXIT ;  /* 0x000000000000794d */ /* 0x000fea0003800000 */
.L_x_0:
[----:B------:R-:W-:-:S00]  /*1410*/  BRA `(.L_x_0) ;  /* 0xfffffffc00fc7947 */ /* 0x000fc0000383ffff */
[----:B------:R-:W-:-:S00]  /*1420*/  NOP ;  /* 0x0000000000007918 */ /* 0x000fc00000000000 */
        /* <DEDUP_REMOVED lines=13> */
.L_x_1:


//--------------------- .nv.shared.reserved.0     --------------------------
	.section	.nv.shared.reserved.0,"aw",@nobits
	.weak		__nv_reservedSMEM_offset_0_alias
	.size		__nv_reservedSMEM_offset_0_alias, 0, 64
	.other		__nv_reservedSMEM_offset_0_alias,@"STO_CUDA_RESERVED_SHARED STV_DEFAULT"
__nv_reservedSMEM_offset_0_alias:
	.zero		0
	.zero		64


//--------------------- .nv.constant0._Z9forKernelPiS_P7d_Motif --------------------------
	.section	.nv.constant0._Z9forKernelPiS_P7d_Motif,"a",@progbits
	.sectionflags	@""
	.align	4
.nv.constant0._Z9forKernelPiS_P7d_Motif:
	.zero		920


//--------------------- SYMBOLS --------------------------

	.type		.nv.reservedSmem.offset0,@object
	.size		.nv.reservedSmem.offset0,0x4
